//
// Generated by NVIDIA NVVM Compiler
//
// Compiler Build ID: CL-36424714
// Cuda compilation tools, release 13.0, V13.0.88
// Based on NVVM 20.0.0
//

.version 9.0
.target sm_100
.address_size 64

	// .globl	_Z6kernelP6__halfi
// _ZZ6kernelP6__halfiE3bar has been demoted
.extern .shared .align 16 .b8 smem[];

.visible .entry _Z6kernelP6__halfi(
	.param .u64 .ptr .align 1 _Z6kernelP6__halfi_param_0,
	.param .u32 _Z6kernelP6__halfi_param_1
)
{
	.reg .pred 	%p<10>;
	.reg .b16 	%rs<6>;
	.reg .b32 	%r<29>;
	.reg .b32 	%f<2>;
	.reg .b64 	%rd<15>;
	// demoted variable
	.shared .align 8 .b8 _ZZ6kernelP6__halfiE3bar[8];
	ld.param.u64 	%rd4, [_Z6kernelP6__halfi_param_0];
	ld.param.u32 	%r7, [_Z6kernelP6__halfi_param_1];
	mov.u32 	%r1, %tid.x;
	setp.ne.s32 	%p1, %r1, 0;
	@%p1 bra 	$L__BB0_2;
	mov.u32 	%r9, %ntid.x;
	mov.u32 	%r8, _ZZ6kernelP6__halfiE3bar;
	// begin inline asm
	mbarrier.init.shared.b64 [%r8], %r9;
	// end inline asm
	// begin inline asm
	fence.proxy.async.shared::cta; // 6.
	// end inline asm
$L__BB0_2:
	setp.ne.s32 	%p2, %r1, 0;
	bar.sync 	0;
	@%p2 bra 	$L__BB0_4;
	shl.b32 	%r14, %r7, 1;
	cvta.to.global.u64 	%rd5, %rd4;
	mov.u32 	%r10, smem;
	mov.u32 	%r12, _ZZ6kernelP6__halfiE3bar;
	// begin inline asm
	cp.async.bulk.shared::cluster.global.mbarrier::complete_tx::bytes [%r10], [%rd5], %r14, [%r12];
	// end inline asm
	// begin inline asm
	mbarrier.expect_tx.relaxed.cta.shared::cta.b64 [%r12], %r14;
	// end inline asm
$L__BB0_4:
	mov.u32 	%r15, _ZZ6kernelP6__halfiE3bar;
	mov.b32 	%r16, 1;
	// begin inline asm
	mbarrier.arrive.shared::cta.b64                             %rd6,  [%r15], %r16;    // 2. 
	// end inline asm
	mov.b32 	%r27, 0;
	// begin inline asm
	mov.u64 %rd7, %globaltimer;
	// end inline asm
$L__BB0_5:
	// begin inline asm
	{
	.reg .pred p;
	mbarrier.try_wait.shared.b64 p, [%r15], %rd6;
	selp.b32 %r18, 1, 0, p;
	}
	// end inline asm
	setp.eq.s32 	%p3, %r18, 0;
	@%p3 bra 	$L__BB0_12;
	setp.ge.s32 	%p4, %r1, %r7;
	@%p4 bra 	$L__BB0_9;
	mov.f32 	%f1, 0f3F800000;
	// begin inline asm
	{  cvt.rn.f16.f32 %rs2, %f1;}

	// end inline asm
	mov.u32 	%r3, %ntid.x;
	mov.u32 	%r21, smem;
	mov.u32 	%r28, %r1;
$L__BB0_8:
	shl.b32 	%r20, %r28, 1;
	add.s32 	%r22, %r21, %r20;
	ld.shared.u16 	%rs4, [%r22];
	// begin inline asm
	{add.f16 %rs3,%rs4,%rs2;
}
	// end inline asm
	st.shared.u16 	[%r22], %rs3;
	add.s32 	%r28, %r28, %r3;
	setp.lt.s32 	%p5, %r28, %r7;
	@%p5 bra 	$L__BB0_8;
$L__BB0_9:
	setp.ne.s32 	%p6, %r1, 0;
	// begin inline asm
	fence.proxy.async.shared::cta; // 6.
	// end inline asm
	bar.sync 	0;
	@%p6 bra 	$L__BB0_11;
	shl.b32 	%r24, %r7, 1;
	cvta.to.global.u64 	%rd9, %rd4;
	mov.u32 	%r23, smem;
	// begin inline asm
	cp.async.bulk.global.shared::cta.bulk_group [%rd9], [%r23], %r24;
	// end inline asm
	// begin inline asm
	cp.async.bulk.commit_group;
	// end inline asm
	// begin inline asm
	cp.async.bulk.wait_group.read 0;
	// end inline asm
$L__BB0_11:
	ret;
$L__BB0_12:
	setp.gt.s32 	%p7, %r27, 15;
	@%p7 bra 	$L__BB0_14;
	add.s32 	%r27, %r27, 1;
	bra.uni 	$L__BB0_5;
$L__BB0_14:
	// begin inline asm
	mov.u64 %rd10, %globaltimer;
	// end inline asm
	sub.s64 	%rd3, %rd10, %rd7;
	setp.lt.s64 	%p8, %rd3, 4000000;
	@%p8 bra 	$L__BB0_16;
	mov.b32 	%r25, 1000000;
	// begin inline asm
	nanosleep.u32 %r25;
	// end inline asm
	bra.uni 	$L__BB0_5;
$L__BB0_16:
	setp.lt.s64 	%p9, %rd3, 40000;
	@%p9 bra 	$L__BB0_5;
	shr.s64 	%rd11, %rd3, 63;
	shr.u64 	%rd12, %rd11, 62;
	add.s64 	%rd13, %rd3, %rd12;
	shr.u64 	%rd14, %rd13, 2;
	cvt.u32.u64 	%r26, %rd14;
	// begin inline asm
	nanosleep.u32 %r26;
	// end inline asm
	bra.uni 	$L__BB0_5;

}


// ===== COMPILED SASS (sm_100) =====

	.target	sm_100

	.elftype	@"ET_EXEC"


//--------------------- .note.nv.tkinfo           --------------------------
	.section	.note.nv.tkinfo,"",@"SHT_NOTE"
	.sectionflags	@"SHF_NOTE_NV_TKINFO"
	.tkinfo
        /*0018*/ 	.word	0x00000002
        /*0030*/ 	.string	""
        /*0030*/ 	.string	"ptxas"
        /*0030*/ 	.string	"Cuda compilation tools, release 13.0, V13.0.88"
        /*0030*/ 	.string	"Build cuda_13.0.r13.0/compiler.36424714_0"
        /*0030*/ 	.string	"-arch sm_100 -m 64 "



//--------------------- .note.nv.cuinfo           --------------------------
	.section	.note.nv.cuinfo,"",@"SHT_NOTE"
	.sectionflags	@"SHF_NOTE_NV_CUINFO"
        /*0018*/ 	.short	0x0002
        /*001a*/ 	.short	0x0064
        /*001c*/ 	.short	0x0082
	.zero		2


//--------------------- .nv.info                  --------------------------
	.section	.nv.info,"",@"SHT_CUDA_INFO"
	.align	4


	//----- nvinfo : EIATTR_REGCOUNT
	.align		4
        /*0000*/ 	.byte	0x04, 0x2f
        /*0002*/ 	.short	(.L_1 - .L_0)
	.align		4
.L_0:
        /*0004*/ 	.word	index@(_Z6kernelP6__halfi)
        /*0008*/ 	.word	0x0000000c


	//----- nvinfo : EIATTR_FRAME_SIZE
	.align		4
.L_1:
        /*000c*/ 	.byte	0x04, 0x11
        /*000e*/ 	.short	(.L_3 - .L_2)
	.align		4
.L_2:
        /*0010*/ 	.word	index@(_Z6kernelP6__halfi)
        /*0014*/ 	.word	0x00000000


	//----- nvinfo : EIATTR_MIN_STACK_SIZE
	.align		4
.L_3:
        /*0018*/ 	.byte	0x04, 0x12
        /*001a*/ 	.short	(.L_5 - .L_4)
	.align		4
.L_4:
        /*001c*/ 	.word	index@(_Z6kernelP6__halfi)
        /*0020*/ 	.word	0x00000000
.L_5:


//--------------------- .nv.compat                --------------------------
	.section	.nv.compat,"",@"SHT_CUDA_COMPAT_INFO"
	.align	4
        /*0000*/ 	.byte	0x02, 0x09, 0x00, 0x00, 0x02, 0x02, 0x02, 0x00, 0x02, 0x05, 0x05, 0x00, 0x03, 0x07, 0x01, 0x01
        /*0010*/ 	.byte	0x02, 0x03, 0x00, 0x00, 0x02, 0x06, 0x01, 0x00, 0x04, 0x0b, 0x08, 0x00, 0x09, 0x00, 0x00, 0x00
        /*0020*/ 	.byte	0x00, 0x00, 0x00, 0x00


//--------------------- .nv.info._Z6kernelP6__halfi --------------------------
	.section	.nv.info._Z6kernelP6__halfi,"",@"SHT_CUDA_INFO"
	.sectionflags	@""
	.align	4


	//----- nvinfo : EIATTR_CUDA_API_VERSION
	.align		4
        /*0000*/ 	.byte	0x04, 0x37
        /*0002*/ 	.short	(.L_7 - .L_6)
.L_6:
        /*0004*/ 	.word	0x00000082


	//----- nvinfo : EIATTR_KPARAM_INFO
	.align		4
.L_7:
        /*0008*/ 	.byte	0x04, 0x17
        /*000a*/ 	.short	(.L_9 - .L_8)
.L_8:
        /*000c*/ 	.word	0x00000000
        /*0010*/ 	.short	0x0001
        /*0012*/ 	.short	0x0008
        /*0014*/ 	.byte	0x00, 0xf0, 0x11, 0x00


	//----- nvinfo : EIATTR_KPARAM_INFO
	.align		4
.L_9:
        /*0018*/ 	.byte	0x04, 0x17
        /*001a*/ 	.short	(.L_11 - .L_10)
.L_10:
        /*001c*/ 	.word	0x00000000
        /*0020*/ 	.short	0x0000
        /*0022*/ 	.short	0x0000
        /*0024*/ 	.byte	0x00, 0xf5, 0x21, 0x00


	//----- nvinfo : EIATTR_SPARSE_MMA_MASK
	.align		4
.L_11:
        /*0028*/ 	.byte	0x03, 0x50
        /*002a*/ 	.short	0x0000


	//----- nvinfo : EIATTR_MAXREG_COUNT
	.align		4
        /*002c*/ 	.byte	0x03, 0x1b
        /*002e*/ 	.short	0x00ff


	//----- nvinfo : EIATTR_NUM_BARRIERS
	.align		4
        /*0030*/ 	.byte	0x02, 0x4c
        /*0032*/ 	.byte	0x01
	.zero		1


	//----- nvinfo : EIATTR_MERCURY_ISA_VERSION
	.align		4
        /*0034*/ 	.byte	0x03, 0x5f
        /*0036*/ 	.short	0x0101


	//----- nvinfo : EIATTR_VRC_CTA_INIT_COUNT
	.align		4
        /*0038*/ 	.byte	0x02, 0x4a
	.zero		1
	.zero		1


	//----- nvinfo : EIATTR_MBARRIER_INSTR_OFFSETS
	.align		4
        /*003c*/ 	.byte	0x04, 0x39
        /*003e*/ 	.short	(.L_13 - .L_12)


	//   ....[0]....
.L_12:
        /*0040*/ 	.word	0x000000d0
        /*0044*/ 	.word	0x000000ff
        /*0048*/ 	.word	0x00000000
        /*004c*/ 	.short	0x0100
        /*004e*/ 	.byte	0x06
	.zero		1


	//   ....[1]....
        /*0050*/ 	.word	0x00000250
        /*0054*/ 	.word	0x000000ff
        /*0058*/ 	.word	0x00000000
        /*005c*/ 	.short	0x010b
        /*005e*/ 	.byte	0x07
	.zero		1


	//   ....[2]....
        /*0060*/ 	.word	0x000002a0
        /*0064*/ 	.word	0x000000ff
        /*0068*/ 	.word	0x00000000
        /*006c*/ 	.short	0x0101
        /*006e*/ 	.byte	0x05
	.zero		1


	//   ....[3]....
        /*0070*/ 	.word	0x000002c0
        /*0074*/ 	.word	0x000000ff
        /*0078*/ 	.word	0x00000000
        /*007c*/ 	.short	0x0109
        /*007e*/ 	.byte	0x05
	.zero		1


	//   ....[4]....
        /*0080*/ 	.word	0x00000430
        /*0084*/ 	.word	0x000000ff
        /*0088*/ 	.word	0x00000000
        /*008c*/ 	.short	0x0109
        /*008e*/ 	.byte	0x05
	.zero		1


	//----- nvinfo : EIATTR_NUM_MBARRIERS
	.align		4
.L_13:
        /*0090*/ 	.byte	0x03, 0x38
        /*0092*/ 	.short	0x0001


	//----- nvinfo : EIATTR_EXIT_INSTR_OFFSETS
	.align		4
        /*0094*/ 	.byte	0x04, 0x1c
        /*0096*/ 	.short	(.L_15 - .L_14)


	//   ....[0]....
.L_14:
        /*0098*/ 	.word	0x000005a0


	//   ....[1]....
        /*009c*/ 	.word	0x00000660


	//----- nvinfo : EIATTR_CRS_STACK_SIZE
	.align		4
.L_15:
        /*00a0*/ 	.byte	0x04, 0x1e
        /*00a2*/ 	.short	(.L_17 - .L_16)
.L_16:
        /*00a4*/ 	.word	0x00000000


	//----- nvinfo : EIATTR_CBANK_PARAM_SIZE
	.align		4
.L_17:
        /*00a8*/ 	.byte	0x03, 0x19
        /*00aa*/ 	.short	0x000c


	//----- nvinfo : EIATTR_PARAM_CBANK
	.align		4
        /*00ac*/ 	.byte	0x04, 0x0a
        /*00ae*/ 	.short	(.L_19 - .L_18)
	.align		4
.L_18:
        /*00b0*/ 	.word	index@(.nv.constant0._Z6kernelP6__halfi)
        /*00b4*/ 	.short	0x0380
        /*00b6*/ 	.short	0x000c


	//----- nvinfo : EIATTR_SW_WAR
	.align		4
.L_19:
        /*00b8*/ 	.byte	0x04, 0x36
        /*00ba*/ 	.short	(.L_21 - .L_20)
.L_20:
        /*00bc*/ 	.word	0x00000008
.L_21:


//--------------------- .nv.callgraph             --------------------------
	.section	.nv.callgraph,"",@"SHT_CUDA_CALLGRAPH"
	.align	4
	.sectionentsize	8
	.align		4
        /*0000*/ 	.word	0x00000000
	.align		4
        /*0004*/ 	.word	0xffffffff
	.align		4
        /*0008*/ 	.word	0x00000000
	.align		4
        /*000c*/ 	.word	0xfffffffe
	.align		4
        /*0010*/ 	.word	0x00000000
	.align		4
        /*0014*/ 	.word	0xfffffffd
	.align		4
        /*0018*/ 	.word	0x00000000
	.align		4
        /*001c*/ 	.word	0xfffffffc


//--------------------- .text._Z6kernelP6__halfi  --------------------------
	.section	.text._Z6kernelP6__halfi,"ax",@progbits
	.align	128
        .global         _Z6kernelP6__halfi
        .type           _Z6kernelP6__halfi,@function
        .size           _Z6kernelP6__halfi,(.L_x_13 - _Z6kernelP6__halfi)
        .other          _Z6kernelP6__halfi,@"STO_CUDA_ENTRY STV_DEFAULT"
_Z6kernelP6__halfi:
.text._Z6kernelP6__halfi:
[----:B------:R-:W-:Y:S01]  /*0000*/  LDC R1, c[0x0][0x37c] ;  /* 0x0000df00ff017b82 */ /* 0x000fe20000000800 */
[----:B------:R-:W1:Y:S01]  /*0010*/  S2R R0, SR_TID.X ;  /* 0x0000000000007919 */ /* 0x000e620000002100 */
[----:B------:R-:W-:Y:S01]  /*0020*/  BSSY.RECONVERGENT B0, `(.L_x_0) ;  /* 0x000000e000007945 */ /* 0x000fe20003800200 */
[----:B-1----:R-:W-:-:S13]  /*0030*/  ISETP.NE.AND P0, PT, R0, RZ, PT ;  /* 0x000000ff0000720c */ /* 0x002fda0003f05270 */
[----:B------:R-:W-:Y:S05]  /*0040*/  @P0 BRA `(.L_x_1) ;  /* 0x00000000002c0947 */ /* 0x000fea0003800000 */
[----:B------:R-:W1:Y:S01]  /*0050*/  S2UR UR6, SR_CgaCtaId ;  /* 0x00000000000679c3 */ /* 0x000e620000008800 */
[----:B------:R-:W2:Y:S01]  /*0060*/  LDCU UR5, c[0x0][0x360] ;  /* 0x00006c00ff0577ac */ /* 0x000ea20008000800 */
[----:B------:R-:W-:Y:S02]  /*0070*/  UMOV UR4, 0x400 ;  /* 0x0000040000047882 */ /* 0x000fe40000000000 */
[----:B-1----:R-:W-:Y:S02]  /*0080*/  ULEA UR6, UR6, UR4, 0x18 ;  /* 0x0000000406067291 */ /* 0x002fe4000f8ec0ff */
[----:B--2---:R-:W-:-:S04]  /*0090*/  UIADD3 UR4, UPT, UPT, -UR5, 0x100000, URZ ;  /* 0x0010000005047890 */ /* 0x004fc8000fffe1ff */
[----:B------:R-:W-:Y:S02]  /*00a0*/  USHF.L.U32 UR5, UR4, 0xb, URZ ;  /* 0x0000000b04057899 */ /* 0x000fe400080006ff */
[----:B------:R-:W-:Y:S01]  /*00b0*/  USHF.L.U32 UR4, UR4, 0x1, URZ ;  /* 0x0000000104047899 */ /* 0x000fe200080006ff */
[----:B------:R-:W1:Y:S11]  /*00c0*/  FENCE.VIEW.ASYNC.S ;  /* 0x00000000000073c6 */ /* 0x000e760000000000 */
[----:B-1----:R1:W2:Y:S02]  /*00d0*/  SYNCS.EXCH.64 URZ, [UR6], UR4 ;  /* 0x0000000406ff75b2 */ /* 0x0022a40008000100 */
[----:B--2---:R2:W-:Y:S06]  /*00e0*/  MEMBAR.ALL.CTA ;  /* 0x0000000000007992 */ /* 0x0045ec0000008000 */
[----:B--2---:R-:W2:Y:S02]  /*00f0*/  FENCE.VIEW.ASYNC.S ;  /* 0x00000000000073c6 */ /* 0x004ea40000000000 */
.L_x_1:
[----:B-1----:R-:W-:Y:S05]  /*0100*/  BSYNC.RECONVERGENT B0 ;  /* 0x0000000000007941 */ /* 0x002fea0003800200 */
.L_x_0:
[----:B--2---:R-:W-:Y:S06]  /*0110*/  BAR.SYNC.DEFER_BLOCKING 0x0 ;  /* 0x0000000000007b1d */ /* 0x004fec0000010000 */
[----:B------:R-:W-:Y:S04]  /*0120*/  BSSY.RECONVERGENT B0, `(.L_x_2) ;  /* 0x0000014000007945 */ /* 0x000fe80003800200 */
[----:B------:R-:W-:Y:S05]  /*0130*/  @P0 BRA `(.L_x_3) ;  /* 0x0000000000480947 */ /* 0x000fea0003800000 */
[----:B------:R-:W1:Y:S01]  /*0140*/  LDCU UR4, c[0x0][0x388] ;  /* 0x00007100ff0477ac */ /* 0x000e620008000800 */
[----:B------:R-:W2:Y:S01]  /*0150*/  S2UR UR6, SR_CgaCtaId ;  /* 0x00000000000679c3 */ /* 0x000ea20000008800 */
[----:B------:R-:W-:Y:S01]  /*0160*/  PLOP3.LUT P0, PT, PT, PT, PT, 0x80, 0x8 ;  /* 0x000000000008781c */ /* 0x000fe20003f0f070 */
[----:B------:R-:W-:Y:S01]  /*0170*/  UMOV UR7, 0x400 ;  /* 0x0000040000077882 */ /* 0x000fe20000000000 */
[----:B------:R-:W3:Y:S01]  /*0180*/  LDCU.64 UR10, c[0x0][0x380] ;  /* 0x00007000ff0a77ac */ /* 0x000ee20008000a00 */
[----:B------:R-:W-:Y:S02]  /*0190*/  UIADD3 UR5, UPT, UPT, UR7, 0x10, URZ ;  /* 0x0000001007057890 */ /* 0x000fe4000fffe0ff */
[----:B-1----:R-:W-:-:S04]  /*01a0*/  USHF.L.U32 UR4, UR4, 0x1, URZ ;  /* 0x0000000104047899 */ /* 0x002fc800080006ff */
[----:B------:R-:W-:Y:S02]  /*01b0*/  USHF.R.U32.HI UR8, URZ, 0x4, UR4 ;  /* 0x00000004ff087899 */ /* 0x000fe40008011604 */
[----:B--2---:R-:W-:Y:S02]  /*01c0*/  ULEA UR7, UR6, UR7, 0x18 ;  /* 0x0000000706077291 */ /* 0x004fe4000f8ec0ff */
[----:B------:R-:W-:Y:S02]  /*01d0*/  ULEA UR6, UR6, UR5, 0x18 ;  /* 0x0000000506067291 */ /* 0x000fe4000f8ec0ff */
[----:B---3--:R-:W-:-:S12]  /*01e0*/  UPRMT UR8, UR8, 0x5410, URZ ;  /* 0x0000541008087896 */ /* 0x008fd800080000ff */
.L_x_4:
[----:B------:R-:W-:Y:S01]  /*01f0*/  @P0 ELECT P1, URZ, PT ;  /* 0x0000000000ff082f */ /* 0x000fe20003820000 */
[----:B------:R1:W-:-:S12]  /*0200*/  UBLKCP.S.G [UR6], [UR10], UR8 ;  /* 0x000000060a0073ba */ /* 0x0003d80008000208 */
[----:B------:R-:W-:Y:S02]  /*0210*/  @P1 PLOP3.LUT P0, PT, P1, PT, PT, 0x8, 0x80 ;  /* 0x000000000080181c */ /* 0x000fe40000f0e170 */
[----:B------:R-:W-:-:S11]  /*0220*/  PLOP3.LUT P1, PT, PT, PT, PT, 0x8, 0x80 ;  /* 0x000000000080781c */ /* 0x000fd60003f2e170 */
[----:B-1----:R-:W-:Y:S05]  /*0230*/  @P0 BRA.U.ANY `(.L_x_4) ;  /* 0xfffffffd00ec0947 */ /* 0x002fea000393ffff */
[----:B------:R-:W-:-:S04]  /*0240*/  IMAD.U32 R2, RZ, RZ, UR4 ;  /* 0x00000004ff027e24 */ /* 0x000fc8000f8e00ff */
[----:B------:R1:W-:Y:S03]  /*0250*/  SYNCS.ARRIVE.TRANS64.RED.A0TR RZ, [UR7], R2 ;  /* 0x00000002ffff79a7 */ /* 0x0003e60008300407 */
.L_x_3:
[----:B------:R-:W-:Y:S05]  /*0260*/  BSYNC.RECONVERGENT B0 ;  /* 0x0000000000007941 */ /* 0x000fea0003800200 */
.L_x_2:
[----:B------:R-:W2:Y:S01]  /*0270*/  S2UR UR5, SR_CgaCtaId ;  /* 0x00000000000579c3 */ /* 0x000ea20000008800 */
[----:B------:R-:W-:Y:S02]  /*0280*/  UMOV UR4, 0x400 ;  /* 0x0000040000047882 */ /* 0x000fe40000000000 */
[----:B--2---:R-:W-:-:S09]  /*0290*/  ULEA UR5, UR5, UR4, 0x18 ;  /* 0x0000000405057291 */ /* 0x004fd2000f8ec0ff */
[----:B------:R-:W2:Y:S01]  /*02a0*/  SYNCS.ARRIVE.TRANS64.A1T0 R8, [UR5], RZ ;  /* 0x000000ffff0879a7 */ /* 0x000ea20008100005 */
[----:B-1----:R-:W-:Y:S01]  /*02b0*/  CS2R R2, SR_GLOBALTIMERLO ;  /* 0x0000000000027805 */ /* 0x002fe20000015200 */
[----:B--2---:R-:W1:Y:S02]  /*02c0*/  SYNCS.PHASECHK.TRANS64.TRYWAIT P0, [UR5], R9 ;  /* 0x00000009ff0075a7 */ /* 0x004e640008001105 */
[----:B-1----:R-:W-:Y:S05]  /*02d0*/  @P0 BRA `(.L_x_5) ;  /* 0x00000000005c0947 */ /* 0x002fea0003800000 */
[----:B------:R-:W-:-:S05]  /*02e0*/  UMOV UR4, URZ ;  /* 0x000000ff00047c82 */ /* 0x000fca0008000000 */
.L_x_8:
[----:B------:R-:W-:-:S11]  /*02f0*/  UISETP.GT.AND UP0, UPT, UR4, 0xf, UPT ;  /* 0x0000000f0400788c */ /* 0x000fd6000bf04270 */
[----:B------:R-:W-:Y:S01]  /*0300*/  @!UP0 UIADD3 UR4, UPT, UPT, UR4, 0x1, URZ ;  /* 0x0000000104048890 */ /* 0x000fe2000fffe0ff */
[----:B------:R-:W-:Y:S11]  /*0310*/  BRA.U !UP0, `(.L_x_6) ;  /* 0x0000000108447547 */ /* 0x000ff6000b800000 */
[----:B------:R-:W-:-:S06]  /*0320*/  CS2R R4, SR_GLOBALTIMERLO ;  /* 0x0000000000047805 */ /* 0x000fcc0000015200 */
[----:B------:R-:W-:-:S05]  /*0330*/  IADD3 R7, P0, PT, -R2, R4, RZ ;  /* 0x0000000402077210 */ /* 0x000fca0007f1e1ff */
[----:B------:R-:W-:Y:S01]  /*0340*/  IMAD.X R5, R5, 0x1, ~R3, P0 ;  /* 0x0000000105057824 */ /* 0x000fe200000e0e03 */
[----:B------:R-:W-:-:S04]  /*0350*/  ISETP.GE.U32.AND P0, PT, R7, 0x3d0900, PT ;  /* 0x003d09000700780c */ /* 0x000fc80003f06070 */
[----:B------:R-:W-:-:S13]  /*0360*/  ISETP.GE.AND.EX P0, PT, R5, RZ, PT, P0 ;  /* 0x000000ff0500720c */ /* 0x000fda0003f06300 */
[----:B------:R-:W-:Y:S05]  /*0370*/  @!P0 BRA `(.L_x_7) ;  /* 0x0000000000088947 */ /* 0x000fea0003800000 */
[----:B------:R-:W-:Y:S05]  /*0380*/  NANOSLEEP 0xf4240 ;  /* 0x000f42400000795d */ /* 0x000fea0003800000 */
[----:B------:R-:W-:Y:S05]  /*0390*/  BRA `(.L_x_6) ;  /* 0x0000000000247947 */ /* 0x000fea0003800000 */
.L_x_7:
[----:B------:R-:W-:-:S04]  /*03a0*/  ISETP.GE.U32.AND P0, PT, R7, 0x9c40, PT ;  /* 0x00009c400700780c */ /* 0x000fc80003f06070 */
[----:B------:R-:W-:-:S13]  /*03b0*/  ISETP.GE.AND.EX P0, PT, R5, RZ, PT, P0 ;  /* 0x000000ff0500720c */ /* 0x000fda0003f06300 */
[----:B------:R-:W-:Y:S05]  /*03c0*/  @!P0 BRA `(.L_x_6) ;  /* 0x0000000000188947 */ /* 0x000fea0003800000 */
[----:B------:R-:W-:-:S04]  /*03d0*/  SHF.R.S32.HI R4, RZ, 0x1f, R5 ;  /* 0x0000001fff047819 */ /* 0x000fc80000011405 */
[----:B------:R-:W-:-:S05]  /*03e0*/  LEA.HI R4, P0, R4, R7, RZ, 0x2 ;  /* 0x0000000704047211 */ /* 0x000fca00078110ff */
[----:B------:R-:W-:-:S05]  /*03f0*/  IMAD.X R5, RZ, RZ, R5, P0 ;  /* 0x000000ffff057224 */ /* 0x000fca00000e0605 */
[----:B------:R-:W-:-:S04]  /*0400*/  SHF.R.U64 R4, R4, 0x2, R5 ;  /* 0x0000000204047819 */ /* 0x000fc80000001205 */
[----:B------:R-:W-:Y:S05]  /*0410*/  NANOSLEEP R4 ;  /* 0x000000040000735d */ /* 0x000fea0003800000 */
[----:B------:R-:W-:Y:S01]  /*0420*/  NOP ;  /* 0x0000000000007918 */ /* 0x000fe20000000000 */
.L_x_6:
[----:B------:R-:W1:Y:S02]  /*0430*/  SYNCS.PHASECHK.TRANS64.TRYWAIT P0, [UR5], R9 ;  /* 0x00000009ff0075a7 */ /* 0x000e640008001105 */
[----:B-1----:R-:W-:Y:S05]  /*0440*/  @!P0 BRA `(.L_x_8) ;  /* 0xfffffffc00a88947 */ /* 0x002fea000383ffff */
.L_x_5:
[----:B------:R-:W1:Y:S01]  /*0450*/  LDCU UR7, c[0x0][0x388] ;  /* 0x00007100ff0777ac */ /* 0x000e620008000800 */
[----:B------:R-:W-:Y:S01]  /*0460*/  BSSY.RECONVERGENT B0, `(.L_x_9) ;  /* 0x0000010000007945 */ /* 0x000fe20003800200 */
[C---:B------:R-:W-:Y:S02]  /*0470*/  ISETP.NE.AND P0, PT, R0.reuse, RZ, PT ;  /* 0x000000ff0000720c */ /* 0x040fe40003f05270 */
[----:B-1----:R-:W-:-:S13]  /*0480*/  ISETP.GE.AND P1, PT, R0, UR7, PT ;  /* 0x0000000700007c0c */ /* 0x002fda000bf26270 */
[----:B------:R-:W-:Y:S05]  /*0490*/  @P1 BRA `(.L_x_10) ;  /* 0x0000000000301947 */ /* 0x000fea0003800000 */
[----:B------:R-:W1:Y:S01]  /*04a0*/  S2R R3, SR_CgaCtaId ;  /* 0x0000000000037919 */ /* 0x000e620000008800 */
[----:B------:R-:W2:Y:S01]  /*04b0*/  LDC R5, c[0x0][0x360] ;  /* 0x0000d800ff057b82 */ /* 0x000ea20000000800 */
[----:B------:R-:W-:-:S05]  /*04c0*/  MOV R2, 0x400 ;  /* 0x0000040000027802 */ /* 0x000fca0000000f00 */
[----:B------:R-:W-:-:S05]  /*04d0*/  VIADD R2, R2, 0x10 ;  /* 0x0000001002027836 */ /* 0x000fca0000000000 */
[----:B-1----:R-:W-:-:S07]  /*04e0*/  LEA R7, R3, R2, 0x18 ;  /* 0x0000000203077211 */ /* 0x002fce00078ec0ff */
.L_x_11:
[----:B-1----:R-:W-:Y:S02]  /*04f0*/  IMAD R2, R0, 0x2, R7 ;  /* 0x0000000200027824 */ /* 0x002fe400078e0207 */
[----:B--2---:R-:W-:-:S03]  /*0500*/  IMAD.IADD R0, R5, 0x1, R0 ;  /* 0x0000000105007824 */ /* 0x004fc600078e0200 */
[----:B------:R-:W1:Y:S02]  /*0510*/  LDS.U16 R3, [R2] ;  /* 0x0000000002037984 */ /* 0x000e640000000400 */
[----:B------:R-:W-:Y:S01]  /*0520*/  ISETP.GE.AND P1, PT, R0, UR7, PT ;  /* 0x0000000700007c0c */ /* 0x000fe2000bf26270 */
[----:B-1----:R-:W-:-:S05]  /*0530*/  HADD2 R3, R3.H0_H0, 1, 1 ;  /* 0x3c003c0003037430 */ /* 0x002fca0000000800 */
[----:B------:R1:W-:Y:S07]  /*0540*/  STS.U16 [R2], R3 ;  /* 0x0000000302007388 */ /* 0x0003ee0000000400 */
[----:B------:R-:W-:Y:S05]  /*0550*/  @!P1 BRA `(.L_x_11) ;  /* 0xfffffffc00e49947 */ /* 0x000fea000383ffff */
.L_x_10:
[----:B------:R-:W-:Y:S05]  /*0560*/  BSYNC.RECONVERGENT B0 ;  /* 0x0000000000007941 */ /* 0x000fea0003800200 */
.L_x_9:
[----:B------:R2:W-:Y:S06]  /*0570*/  MEMBAR.ALL.CTA ;  /* 0x0000000000007992 */ /* 0x0005ec0000008000 */
[----:B--2---:R-:W2:Y:S02]  /*0580*/  FENCE.VIEW.ASYNC.S ;  /* 0x00000000000073c6 */ /* 0x004ea40000000000 */
[----:B--2---:R-:W-:Y:S06]  /*0590*/  BAR.SYNC.DEFER_BLOCKING 0x0 ;  /* 0x0000000000007b1d */ /* 0x004fec0000010000 */
[----:B------:R-:W-:Y:S05]  /*05a0*/  @P0 EXIT ;  /* 0x000000000000094d */ /* 0x000fea0003800000 */
[----:B------:R-:W2:Y:S01]  /*05b0*/  S2UR UR6, SR_CgaCtaId ;  /* 0x00000000000679c3 */ /* 0x000ea20000008800 */
[----:B------:R-:W-:Y:S01]  /*05c0*/  UMOV UR4, 0x400 ;  /* 0x0000040000047882 */ /* 0x000fe20000000000 */
[----:B------:R-:W3:Y:S01]  /*05d0*/  LDCU.64 UR8, c[0x0][0x380] ;  /* 0x00007000ff0877ac */ /* 0x000ee20008000a00 */
[----:B------:R-:W-:Y:S02]  /*05e0*/  UIADD3 UR5, UPT, UPT, UR4, 0x10, URZ ;  /* 0x0000001004057890 */ /* 0x000fe4000fffe0ff */
[----:B------:R-:W-:-:S04]  /*05f0*/  USHF.L.U32 UR4, UR7, 0x1, URZ ;  /* 0x0000000107047899 */ /* 0x000fc800080006ff */
[----:B------:R-:W-:-:S04]  /*0600*/  USHF.R.U32.HI UR4, URZ, 0x4, UR4 ;  /* 0x00000004ff047899 */ /* 0x000fc80008011604 */
[----:B------:R-:W-:Y:S02]  /*0610*/  UPRMT UR4, UR4, 0x5410, URZ ;  /* 0x0000541004047896 */ /* 0x000fe400080000ff */
[----:B--2---:R-:W-:-:S09]  /*0620*/  ULEA UR5, UR6, UR5, 0x18 ;  /* 0x0000000506057291 */ /* 0x004fd2000f8ec0ff */
[----:B---3--:R2:W-:Y:S01]  /*0630*/  UBLKCP.G.S [UR8], [UR5], UR4 ;  /* 0x00000008050073ba */ /* 0x0085e20008000404 */
[----:B------:R0:W-:Y:S01]  /*0640*/  UTMACMDFLUSH ;  /* 0x00000000000079b7 */ /* 0x0001e20000000000 */
[----:B------:R-:W-:-:S04]  /*0650*/  DEPBAR.LE SB0, 0x0 ;  /* 0x000080000000791a */ /* 0x000fc80000000000 */
[----:B--2---:R-:W-:Y:S05]  /*0660*/  EXIT ;  /* 0x000000000000794d */ /* 0x004fea0003800000 */
.L_x_12:
[----:B------:R-:W-:-:S00]  /*0670*/  BRA `(.L_x_12) ;  /* 0xfffffffc00fc7947 */ /* 0x000fc0000383ffff */
[----:B------:R-:W-:-:S00]  /*0680*/  NOP ;  /* 0x0000000000007918 */ /* 0x000fc00000000000 */
[----:B------:R-:W-:-:S00]  /*0690*/  NOP ;  /* 0x0000000000007918 */ /* 0x000fc00000000000 */
[----:B------:R-:W-:-:S00]  /*06a0*/  NOP ;  /* 0x0000000000007918 */ /* 0x000fc00000000000 */
[----:B------:R-:W-:-:S00]  /*06b0*/  NOP ;  /* 0x0000000000007918 */ /* 0x000fc00000000000 */
[----:B------:R-:W-:-:S00]  /*06c0*/  NOP ;  /* 0x0000000000007918 */ /* 0x000fc00000000000 */
[----:B------:R-:W-:-:S00]  /*06d0*/  NOP ;  /* 0x0000000000007918 */ /* 0x000fc00000000000 */
[----:B------:R-:W-:-:S00]  /*06e0*/  NOP ;  /* 0x0000000000007918 */ /* 0x000fc00000000000 */
[----:B------:R-:W-:-:S00]  /*06f0*/  NOP ;  /* 0x0000000000007918 */ /* 0x000fc00000000000 */
.L_x_13:


//--------------------- .nv.shared._Z6kernelP6__halfi --------------------------
	.section	.nv.shared._Z6kernelP6__halfi,"aw",@nobits
	.sectionflags	@""
	.align	16
.nv.shared._Z6kernelP6__halfi:
	.zero		1040


//--------------------- .nv.shared.reserved.0     --------------------------
	.section	.nv.shared.reserved.0,"aw",@nobits
	.weak		__nv_reservedSMEM_offset_0_alias
	.size		__nv_reservedSMEM_offset_0_alias, 0, 64
	.other		__nv_reservedSMEM_offset_0_alias,@"STO_CUDA_RESERVED_SHARED STV_DEFAULT"
__nv_reservedSMEM_offset_0_alias:
	.zero		0
	.zero		64


//--------------------- .nv.constant0._Z6kernelP6__halfi --------------------------
	.section	.nv.constant0._Z6kernelP6__halfi,"a",@progbits
	.sectionflags	@""
	.align	4
.nv.constant0._Z6kernelP6__halfi:
	.zero		908


//--------------------- SYMBOLS --------------------------

	.type		.nv.reservedSmem.offset0,@object
	.size		.nv.reservedSmem.offset0,0x4
	.type		.nv.reservedSmem.cap,@object
	.size		.nv.reservedSmem.cap,0x4
